	.headerflags	@"EF_CUDA_TEXMODE_UNIFIED EF_CUDA_64BIT_ADDRESS EF_CUDA_ACCELERATORS EF_CUDA_SM90 EF_CUDA_VIRTUAL_SM(EF_CUDA_SM90)"
	.elftype	@"ET_EXEC"


//--------------------- .nv.info                  --------------------------
	.section	.nv.info,"",@"SHT_CUDA_INFO"
	.align	4


	//----- nvinfo : EIATTR_REGCOUNT
	.align		4
        /*0000*/ 	.byte	0x04, 0x2f
        /*0002*/ 	.short	(.L_1 - .L_0)
	.align		4
.L_0:
        /*0004*/ 	.word	index@(triton_poi_fused__softmax_25)
        /*0008*/ 	.word	0x0000000e


	//----- nvinfo : EIATTR_MIN_STACK_SIZE
	.align		4
.L_1:
        /*000c*/ 	.byte	0x04, 0x12
        /*000e*/ 	.short	(.L_3 - .L_2)
	.align		4
.L_2:
        /*0010*/ 	.word	index@(triton_poi_fused__softmax_25)
        /*0014*/ 	.word	0x00000000


	//----- nvinfo : EIATTR_FRAME_SIZE
	.align		4
.L_3:
        /*0018*/ 	.byte	0x04, 0x11
        /*001a*/ 	.short	(.L_5 - .L_4)
	.align		4
.L_4:
        /*001c*/ 	.word	index@(triton_poi_fused__softmax_25)
        /*0020*/ 	.word	0x00000000


	//----- nvinfo : EIATTR_MIN_STACK_SIZE
	.align		4
.L_5:
        /*0024*/ 	.byte	0x04, 0x12
        /*0026*/ 	.short	(.L_7 - .L_6)
	.align		4
.L_6:
        /*0028*/ 	.word	index@(triton_poi_fused__softmax_25)
        /*002c*/ 	.word	0x00000000
.L_7:


//--------------------- .nv.info.triton_poi_fused__softmax_25 --------------------------
	.section	.nv.info.triton_poi_fused__softmax_25,"",@"SHT_CUDA_INFO"
	.sectionflags	@""
	.align	4


	//----- nvinfo : EIATTR_CUDA_API_VERSION
	.align		4
        /*0000*/ 	.byte	0x04, 0x37
        /*0002*/ 	.short	(.L_9 - .L_8)
.L_8:
        /*0004*/ 	.word	0x0000007c


	//----- nvinfo : EIATTR_KPARAM_INFO
	.align		4
.L_9:
        /*0008*/ 	.byte	0x04, 0x17
        /*000a*/ 	.short	(.L_11 - .L_10)
.L_10:
        /*000c*/ 	.word	0x00000000
        /*0010*/ 	.short	0x0004
        /*0012*/ 	.short	0x0020
        /*0014*/ 	.byte	0x00, 0xf0, 0x11, 0x00


	//----- nvinfo : EIATTR_KPARAM_INFO
	.align		4
.L_11:
        /*0018*/ 	.byte	0x04, 0x17
        /*001a*/ 	.short	(.L_13 - .L_12)
.L_12:
        /*001c*/ 	.word	0x00000000
        /*0020*/ 	.short	0x0003
        /*0022*/ 	.short	0x0018
        /*0024*/ 	.byte	0x00, 0xf4, 0x21, 0x00


	//----- nvinfo : EIATTR_KPARAM_INFO
	.align		4
.L_13:
        /*0028*/ 	.byte	0x04, 0x17
        /*002a*/ 	.short	(.L_15 - .L_14)
.L_14:
        /*002c*/ 	.word	0x00000000
        /*0030*/ 	.short	0x0002
        /*0032*/ 	.short	0x0010
        /*0034*/ 	.byte	0x00, 0xf4, 0x21, 0x00


	//----- nvinfo : EIATTR_KPARAM_INFO
	.align		4
.L_15:
        /*0038*/ 	.byte	0x04, 0x17
        /*003a*/ 	.short	(.L_17 - .L_16)
.L_16:
        /*003c*/ 	.word	0x00000000
        /*0040*/ 	.short	0x0001
        /*0042*/ 	.short	0x0008
        /*0044*/ 	.byte	0x00, 0xf4, 0x21, 0x00


	//----- nvinfo : EIATTR_KPARAM_INFO
	.align		4
.L_17:
        /*0048*/ 	.byte	0x04, 0x17
        /*004a*/ 	.short	(.L_19 - .L_18)
.L_18:
        /*004c*/ 	.word	0x00000000
        /*0050*/ 	.short	0x0000
        /*0052*/ 	.short	0x0000
        /*0054*/ 	.byte	0x00, 0xf4, 0x21, 0x00


	//----- nvinfo : EIATTR_SPARSE_MMA_MASK
	.align		4
.L_19:
        /*0058*/ 	.byte	0x03, 0x50
        /*005a*/ 	.short	0x0000


	//----- nvinfo : EIATTR_MAXREG_COUNT
	.align		4
        /*005c*/ 	.byte	0x03, 0x1b
        /*005e*/ 	.short	0x00ff


	//----- nvinfo : EIATTR_EXIT_INSTR_OFFSETS
	.align		4
        /*0060*/ 	.byte	0x04, 0x1c
        /*0062*/ 	.short	(.L_21 - .L_20)


	//   ....[0]....
.L_20:
        /*0064*/ 	.word	0x00000370


	//   ....[1]....
        /*0068*/ 	.word	0x00000390


	//----- nvinfo : EIATTR_REQNTID
	.align		4
.L_21:
        /*006c*/ 	.byte	0x04, 0x10
        /*006e*/ 	.short	(.L_23 - .L_22)
.L_22:
        /*0070*/ 	.word	0x00000080
        /*0074*/ 	.word	0x00000001
        /*0078*/ 	.word	0x00000001


	//----- nvinfo : EIATTR_CBANK_PARAM_SIZE
	.align		4
.L_23:
        /*007c*/ 	.byte	0x03, 0x19
        /*007e*/ 	.short	0x0024


	//----- nvinfo : EIATTR_PARAM_CBANK
	.align		4
        /*0080*/ 	.byte	0x04, 0x0a
        /*0082*/ 	.short	(.L_25 - .L_24)
	.align		4
.L_24:
        /*0084*/ 	.word	index@(.nv.constant0.triton_poi_fused__softmax_25)
        /*0088*/ 	.short	0x0210
        /*008a*/ 	.short	0x0024


	//----- nvinfo : EIATTR_SW_WAR
	.align		4
.L_25:
        /*008c*/ 	.byte	0x04, 0x36
        /*008e*/ 	.short	(.L_27 - .L_26)
.L_26:
        /*0090*/ 	.word	0x00000008
.L_27:


//--------------------- .nv.callgraph             --------------------------
	.section	.nv.callgraph,"",@"SHT_CUDA_CALLGRAPH"
	.align	4
	.sectionentsize	8
	.align		4
        /*0000*/ 	.word	0x00000000
	.align		4
        /*0004*/ 	.word	0xffffffff
	.align		4
        /*0008*/ 	.word	0x00000000
	.align		4
        /*000c*/ 	.word	0xfffffffe
	.align		4
        /*0010*/ 	.word	0x00000000
	.align		4
        /*0014*/ 	.word	0xfffffffd
	.align		4
        /*0018*/ 	.word	0x00000000
	.align		4
        /*001c*/ 	.word	0xfffffffc


//--------------------- .text.triton_poi_fused__softmax_25 --------------------------
	.section	.text.triton_poi_fused__softmax_25,"ax",@progbits
	.align	128
        .global         triton_poi_fused__softmax_25
        .type           triton_poi_fused__softmax_25,@function
        .size           triton_poi_fused__softmax_25,(.L_x_1 - triton_poi_fused__softmax_25)
        .other          triton_poi_fused__softmax_25,@"STO_CUDA_ENTRY STV_DEFAULT"
triton_poi_fused__softmax_25:
.text.triton_poi_fused__softmax_25:
[----:B------:R-:W0:Y:S02]  /*0000*/  LDC R1, c[0x0][0x28] ;  /* 0x00000a00ff017b82 */ /* 0x000e240000000800 */
[----:B------:R-:W1:Y:S01]  /*0010*/  S2R R0, SR_TID.X ;  /* 0x0000000000007919 */ /* 0x000e620000002100 */
[----:B------:R-:W2:Y:S01]  /*0020*/  LDC.64 R6, c[0x0][0x210] ;  /* 0x00008400ff067b82 */ /* 0x000ea20000000a00 */
[----:B------:R-:W-:Y:S01]  /*0030*/  ULDC.64 UR4, c[0x0][0x208] ;  /* 0x0000820000047ab9 */ /* 0x000fe20000000a00 */
[----:B------:R-:W3:Y:S01]  /*0040*/  S2R R3, SR_CTAID.X ;  /* 0x0000000000037919 */ /* 0x000ee20000002500 */
[----:B-1----:R-:W-:-:S05]  /*0050*/  LOP3.LUT R0, R0, 0x7f, RZ, 0xc0, !PT ;  /* 0x0000007f00007812 */ /* 0x002fca00078ec0ff */
[----:B---3--:R-:W-:-:S04]  /*0060*/  IMAD R0, R3, 0x80, R0 ;  /* 0x0000008003007824 */ /* 0x008fc800078e0200 */
[C---:B------:R-:W-:Y:S01]  /*0070*/  IMAD.HI R3, R0.reuse, 0x51eb851f, RZ ;  /* 0x51eb851f00037827 */ /* 0x040fe200078e02ff */
[----:B------:R-:W-:-:S04]  /*0080*/  ISETP.GE.AND P3, PT, R0, 0x640, PT ;  /* 0x000006400000780c */ /* 0x000fc80003f66270 */
[----:B------:R-:W-:-:S04]  /*0090*/  SHF.R.U32.HI R2, RZ, 0x1f, R3 ;  /* 0x0000001fff027819 */ /* 0x000fc80000011603 */
[----:B------:R-:W-:-:S05]  /*00a0*/  LEA.HI.SX32 R3, R3, R2, 0x19 ;  /* 0x0000000203037211 */ /* 0x000fca00078fcaff */
[----:B------:R-:W-:-:S05]  /*00b0*/  IMAD R2, R3, -0x190, R0 ;  /* 0xfffffe7003027824 */ /* 0x000fca00078e0200 */
[----:B------:R-:W-:-:S04]  /*00c0*/  PRMT R4, R2, 0x9910, RZ ;  /* 0x0000991002047816 */ /* 0x000fc800000000ff */
[----:B------:R-:W-:-:S04]  /*00d0*/  SHF.R.S32.HI R4, RZ, 0xf, R4 ;  /* 0x0000000fff047819 */ /* 0x000fc80000011404 */
[----:B------:R-:W-:-:S04]  /*00e0*/  LOP3.LUT R5, R4, 0xffff, RZ, 0xc0, !PT ;  /* 0x0000ffff04057812 */ /* 0x000fc800078ec0ff */
[----:B------:R-:W-:-:S04]  /*00f0*/  LEA.HI R4, R5, R2, RZ, 0x12 ;  /* 0x0000000205047211 */ /* 0x000fc800078f90ff */
[C---:B------:R-:W-:Y:S02]  /*0100*/  LOP3.LUT R5, R4.reuse, 0x3ffc, RZ, 0xc0, !PT ;  /* 0x00003ffc04057812 */ /* 0x040fe400078ec0ff */
[----:B------:R-:W-:-:S03]  /*0110*/  PRMT R4, R4, 0x9910, RZ ;  /* 0x0000991004047816 */ /* 0x000fc600000000ff */
[----:B------:R-:W-:-:S05]  /*0120*/  IMAD.MOV R5, RZ, RZ, -R5 ;  /* 0x000000ffff057224 */ /* 0x000fca00078e0a05 */
[----:B------:R-:W-:-:S04]  /*0130*/  PRMT R5, R5, 0x7710, RZ ;  /* 0x0000771005057816 */ /* 0x000fc800000000ff */
[----:B------:R-:W-:-:S04]  /*0140*/  IADD3 R2, R2, R5, RZ ;  /* 0x0000000502027210 */ /* 0x000fc80007ffe0ff */
[----:B------:R-:W-:Y:S02]  /*0150*/  PRMT R8, R2, 0x9910, RZ ;  /* 0x0000991002087816 */ /* 0x000fe400000000ff */
[----:B------:R-:W-:Y:S02]  /*0160*/  SHF.R.S32.HI R2, RZ, 0x2, R4 ;  /* 0x00000002ff027819 */ /* 0x000fe40000011404 */
[----:B------:R-:W1:Y:S02]  /*0170*/  LDC.64 R4, c[0x0][0x218] ;  /* 0x00008600ff047b82 */ /* 0x000e640000000a00 */
[----:B------:R-:W-:Y:S01]  /*0180*/  PRMT R9, R2, 0x9910, RZ ;  /* 0x0000991002097816 */ /* 0x000fe200000000ff */
[----:B------:R-:W-:-:S04]  /*0190*/  IMAD R2, R8, 0x64, RZ ;  /* 0x0000006408027824 */ /* 0x000fc800078e02ff */
[----:B------:R-:W-:Y:S01]  /*01a0*/  IMAD.MOV.U32 R8, RZ, RZ, R9 ;  /* 0x000000ffff087224 */ /* 0x000fe200078e0009 */
[----:B------:R-:W-:-:S03]  /*01b0*/  PRMT R2, R2, 0x9910, RZ ;  /* 0x0000991002027816 */ /* 0x000fc600000000ff */
[----:B------:R-:W-:-:S05]  /*01c0*/  IMAD R9, R3, 0x190, R8 ;  /* 0x0000019003097824 */ /* 0x000fca00078e0208 */
[----:B------:R-:W-:Y:S02]  /*01d0*/  IADD3 R11, R2, R9, RZ ;  /* 0x00000009020b7210 */ /* 0x000fe40007ffe0ff */
[----:B------:R-:W3:Y:S03]  /*01e0*/  LDC.64 R8, c[0x0][0x220] ;  /* 0x00008800ff087b82 */ /* 0x000ee60000000a00 */
[----:B--2---:R-:W-:Y:S01]  /*01f0*/  IMAD.WIDE R6, R11, 0x4, R6 ;  /* 0x000000040b067825 */ /* 0x004fe200078e0206 */
[----:B------:R-:W-:-:S03]  /*0200*/  CS2R R10, SRZ ;  /* 0x00000000000a7805 */ /* 0x000fc6000001ff00 */
[----:B-1----:R-:W-:-:S03]  /*0210*/  IMAD.WIDE R4, R3, 0x4, R4 ;  /* 0x0000000403047825 */ /* 0x002fc600078e0204 */
[----:B------:R-:W2:Y:S04]  /*0220*/  @!P3 LDG.E.EL R10, desc[UR4][R6.64] ;  /* 0x00000004060ab981 */ /* 0x000ea8000c2e1900 */
[----:B------:R1:W2:Y:S01]  /*0230*/  @!P3 LDG.E.EL R11, desc[UR4][R4.64] ;  /* 0x00000004040bb981 */ /* 0x0002a2000c2e1900 */
[----:B---3--:R-:W-:Y:S01]  /*0240*/  IMAD.WIDE R2, R3, 0x4, R8 ;  /* 0x0000000403027825 */ /* 0x008fe200078e0208 */
[----:B-1----:R-:W1:Y:S03]  /*0250*/  LDC.64 R4, c[0x0][0x228] ;  /* 0x00008a00ff047b82 */ /* 0x002e660000000a00 */
[----:B------:R-:W-:-:S06]  /*0260*/  IMAD.MOV.U32 R9, RZ, RZ, RZ ;  /* 0x000000ffff097224 */ /* 0x000fcc00078e00ff */
[----:B------:R1:W3:Y:S02]  /*0270*/  @!P3 LDG.E.EL R9, desc[UR4][R2.64] ;  /* 0x000000040209b981 */ /* 0x0002e4000c2e1900 */
[----:B-1----:R-:W-:-:S04]  /*0280*/  IMAD.WIDE R2, R0, 0x4, R4 ;  /* 0x0000000400027825 */ /* 0x002fc800078e0204 */
[----:B--2---:R-:W-:-:S04]  /*0290*/  FADD R10, -R11, R10 ;  /* 0x0000000a0b0a7221 */ /* 0x004fc80000000100 */
[----:B------:R-:W-:-:S05]  /*02a0*/  FMUL R10, R10, 1.4426950216293334961 ;  /* 0x3fb8aa3b0a0a7820 */ /* 0x000fca0000400000 */
[----:B------:R-:W-:Y:S02]  /*02b0*/  FSETP.GEU.AND P1, PT, R10, -126, PT ;  /* 0xc2fc00000a00780b */ /* 0x000fe40003f2e000 */
[C---:B---3--:R-:W-:Y:S02]  /*02c0*/  FSETP.GT.AND P0, PT, |R9|.reuse, 8.50705917302346158658e+37, PT ;  /* 0x7e8000000900780b */ /* 0x048fe40003f04200 */
[----:B------:R-:W-:-:S09]  /*02d0*/  FSETP.GEU.AND P2, PT, |R9|, 1.175494350822287508e-38, PT ;  /* 0x008000000900780b */ /* 0x000fd20003f4e200 */
[----:B------:R-:W-:-:S04]  /*02e0*/  @!P1 FMUL R10, R10, 0.5 ;  /* 0x3f0000000a0a9820 */ /* 0x000fc80000400000 */
[----:B------:R-:W1:Y:S01]  /*02f0*/  MUFU.EX2 R8, R10 ;  /* 0x0000000a00087308 */ /* 0x000e620000000800 */
[----:B------:R-:W-:-:S04]  /*0300*/  @P0 FMUL R9, R9, 0.25 ;  /* 0x3e80000009090820 */ /* 0x000fc80000400000 */
[----:B------:R-:W-:-:S04]  /*0310*/  @!P2 FMUL R9, R9, 16777216 ;  /* 0x4b8000000909a820 */ /* 0x000fc80000400000 */
[----:B------:R-:W2:Y:S01]  /*0320*/  MUFU.RCP R7, R9 ;  /* 0x0000000900077308 */ /* 0x000ea20000001000 */
[----:B-1----:R-:W-:-:S04]  /*0330*/  @!P1 FMUL R8, R8, R8 ;  /* 0x0000000808089220 */ /* 0x002fc80000400000 */
[----:B------:R-:W-:-:S04]  /*0340*/  @P0 FMUL R8, R8, 0.25 ;  /* 0x3e80000008080820 */ /* 0x000fc80000400000 */
[----:B------:R-:W-:-:S04]  /*0350*/  @!P2 FMUL R8, R8, 16777216 ;  /* 0x4b8000000808a820 */ /* 0x000fc80000400000 */
[----:B--2---:R-:W-:Y:S01]  /*0360*/  FMUL R7, R7, R8 ;  /* 0x0000000807077220 */ /* 0x004fe20000400000 */
[----:B------:R-:W-:Y:S06]  /*0370*/  @P3 EXIT ;  /* 0x000000000000394d */ /* 0x000fec0003800000 */
[----:B------:R-:W-:Y:S01]  /*0380*/  STG.E desc[UR4][R2.64], R7 ;  /* 0x0000000702007986 */ /* 0x000fe2000c101904 */
[----:B------:R-:W-:Y:S05]  /*0390*/  EXIT ;  /* 0x000000000000794d */ /* 0x000fea0003800000 */
.L_x_0:
[----:B------:R-:W-:-:S00]  /*03a0*/  BRA `(.L_x_0) ;  /* 0xfffffffc00fc7947 */ /* 0x000fc0000383ffff */
[----:B------:R-:W-:-:S00]  /*03b0*/  NOP ;  /* 0x0000000000007918 */ /* 0x000fc00000000000 */
        /* <DEDUP_REMOVED lines=12> */
.L_x_1:


//--------------------- .nv.constant0.triton_poi_fused__softmax_25 --------------------------
	.section	.nv.constant0.triton_poi_fused__softmax_25,"a",@progbits
	.sectionflags	@""
	.align	4
.nv.constant0.triton_poi_fused__softmax_25:
	.zero		564
